	.headerflags	@"EF_CUDA_TEXMODE_UNIFIED EF_CUDA_64BIT_ADDRESS EF_CUDA_ACCELERATORS EF_CUDA_SM90 EF_CUDA_VIRTUAL_SM(EF_CUDA_SM90)"
	.elftype	@"ET_EXEC"


//--------------------- .nv.info                  --------------------------
	.section	.nv.info,"",@"SHT_CUDA_INFO"
	.align	4


	//----- nvinfo : EIATTR_REGCOUNT
	.align		4
        /*0000*/ 	.byte	0x04, 0x2f
        /*0002*/ 	.short	(.L_1 - .L_0)
	.align		4
.L_0:
        /*0004*/ 	.word	index@(triton_poi_fused_convolution_reflection_pad2d_relu_10)
        /*0008*/ 	.word	0x00000020


	//----- nvinfo : EIATTR_MIN_STACK_SIZE
	.align		4
.L_1:
        /*000c*/ 	.byte	0x04, 0x12
        /*000e*/ 	.short	(.L_3 - .L_2)
	.align		4
.L_2:
        /*0010*/ 	.word	index@(triton_poi_fused_convolution_reflection_pad2d_relu_10)
        /*0014*/ 	.word	0x00000000


	//----- nvinfo : EIATTR_FRAME_SIZE
	.align		4
.L_3:
        /*0018*/ 	.byte	0x04, 0x11
        /*001a*/ 	.short	(.L_5 - .L_4)
	.align		4
.L_4:
        /*001c*/ 	.word	index@(triton_poi_fused_convolution_reflection_pad2d_relu_10)
        /*0020*/ 	.word	0x00000000


	//----- nvinfo : EIATTR_MIN_STACK_SIZE
	.align		4
.L_5:
        /*0024*/ 	.byte	0x04, 0x12
        /*0026*/ 	.short	(.L_7 - .L_6)
	.align		4
.L_6:
        /*0028*/ 	.word	index@(triton_poi_fused_convolution_reflection_pad2d_relu_10)
        /*002c*/ 	.word	0x00000000
.L_7:


//--------------------- .nv.info.triton_poi_fused_convolution_reflection_pad2d_relu_10 --------------------------
	.section	.nv.info.triton_poi_fused_convolution_reflection_pad2d_relu_10,"",@"SHT_CUDA_INFO"
	.sectionflags	@""
	.align	4


	//----- nvinfo : EIATTR_CUDA_API_VERSION
	.align		4
        /*0000*/ 	.byte	0x04, 0x37
        /*0002*/ 	.short	(.L_9 - .L_8)
.L_8:
        /*0004*/ 	.word	0x0000007c


	//----- nvinfo : EIATTR_KPARAM_INFO
	.align		4
.L_9:
        /*0008*/ 	.byte	0x04, 0x17
        /*000a*/ 	.short	(.L_11 - .L_10)
.L_10:
        /*000c*/ 	.word	0x00000000
        /*0010*/ 	.short	0x0003
        /*0012*/ 	.short	0x0018
        /*0014*/ 	.byte	0x00, 0xf0, 0x11, 0x00


	//----- nvinfo : EIATTR_KPARAM_INFO
	.align		4
.L_11:
        /*0018*/ 	.byte	0x04, 0x17
        /*001a*/ 	.short	(.L_13 - .L_12)
.L_12:
        /*001c*/ 	.word	0x00000000
        /*0020*/ 	.short	0x0002
        /*0022*/ 	.short	0x0010
        /*0024*/ 	.byte	0x00, 0xf4, 0x21, 0x00


	//----- nvinfo : EIATTR_KPARAM_INFO
	.align		4
.L_13:
        /*0028*/ 	.byte	0x04, 0x17
        /*002a*/ 	.short	(.L_15 - .L_14)
.L_14:
        /*002c*/ 	.word	0x00000000
        /*0030*/ 	.short	0x0001
        /*0032*/ 	.short	0x0008
        /*0034*/ 	.byte	0x00, 0xf4, 0x21, 0x00


	//----- nvinfo : EIATTR_KPARAM_INFO
	.align		4
.L_15:
        /*0038*/ 	.byte	0x04, 0x17
        /*003a*/ 	.short	(.L_17 - .L_16)
.L_16:
        /*003c*/ 	.word	0x00000000
        /*0040*/ 	.short	0x0000
        /*0042*/ 	.short	0x0000
        /*0044*/ 	.byte	0x00, 0xf4, 0x21, 0x00


	//----- nvinfo : EIATTR_SPARSE_MMA_MASK
	.align		4
.L_17:
        /*0048*/ 	.byte	0x03, 0x50
        /*004a*/ 	.short	0x0000


	//----- nvinfo : EIATTR_MAXREG_COUNT
	.align		4
        /*004c*/ 	.byte	0x03, 0x1b
        /*004e*/ 	.short	0x00ff


	//----- nvinfo : EIATTR_EXIT_INSTR_OFFSETS
	.align		4
        /*0050*/ 	.byte	0x04, 0x1c
        /*0052*/ 	.short	(.L_19 - .L_18)


	//   ....[0]....
.L_18:
        /*0054*/ 	.word	0x00000e10


	//   ....[1]....
        /*0058*/ 	.word	0x00000e30


	//----- nvinfo : EIATTR_REQNTID
	.align		4
.L_19:
        /*005c*/ 	.byte	0x04, 0x10
        /*005e*/ 	.short	(.L_21 - .L_20)
.L_20:
        /*0060*/ 	.word	0x00000080
        /*0064*/ 	.word	0x00000001
        /*0068*/ 	.word	0x00000001


	//----- nvinfo : EIATTR_CBANK_PARAM_SIZE
	.align		4
.L_21:
        /*006c*/ 	.byte	0x03, 0x19
        /*006e*/ 	.short	0x001c


	//----- nvinfo : EIATTR_PARAM_CBANK
	.align		4
        /*0070*/ 	.byte	0x04, 0x0a
        /*0072*/ 	.short	(.L_23 - .L_22)
	.align		4
.L_22:
        /*0074*/ 	.word	index@(.nv.constant0.triton_poi_fused_convolution_reflection_pad2d_relu_10)
        /*0078*/ 	.short	0x0210
        /*007a*/ 	.short	0x001c


	//----- nvinfo : EIATTR_SW_WAR
	.align		4
.L_23:
        /*007c*/ 	.byte	0x04, 0x36
        /*007e*/ 	.short	(.L_25 - .L_24)
.L_24:
        /*0080*/ 	.word	0x00000008
.L_25:


//--------------------- .nv.callgraph             --------------------------
	.section	.nv.callgraph,"",@"SHT_CUDA_CALLGRAPH"
	.align	4
	.sectionentsize	8
	.align		4
        /*0000*/ 	.word	0x00000000
	.align		4
        /*0004*/ 	.word	0xffffffff
	.align		4
        /*0008*/ 	.word	0x00000000
	.align		4
        /*000c*/ 	.word	0xfffffffe
	.align		4
        /*0010*/ 	.word	0x00000000
	.align		4
        /*0014*/ 	.word	0xfffffffd
	.align		4
        /*0018*/ 	.word	0x00000000
	.align		4
        /*001c*/ 	.word	0xfffffffc


//--------------------- .text.triton_poi_fused_convolution_reflection_pad2d_relu_10 --------------------------
	.section	.text.triton_poi_fused_convolution_reflection_pad2d_relu_10,"ax",@progbits
	.align	128
        .global         triton_poi_fused_convolution_reflection_pad2d_relu_10
        .type           triton_poi_fused_convolution_reflection_pad2d_relu_10,@function
        .size           triton_poi_fused_convolution_reflection_pad2d_relu_10,(.L_x_1 - triton_poi_fused_convolution_reflection_pad2d_relu_10)
        .other          triton_poi_fused_convolution_reflection_pad2d_relu_10,@"STO_CUDA_ENTRY STV_DEFAULT"
triton_poi_fused_convolution_reflection_pad2d_relu_10:
.text.triton_poi_fused_convolution_reflection_pad2d_relu_10:
[----:B------:R-:W0:Y:S02]  /*0000*/  LDC R1, c[0x0][0x28] ;  /* 0x00000a00ff017b82 */ /* 0x000e240000000800 */
[----:B------:R-:W1:Y:S01]  /*0010*/  S2R R0, SR_TID.X ;  /* 0x0000000000007919 */ /* 0x000e620000002100 */
[----:B------:R-:W-:Y:S01]  /*0020*/  ULDC.64 UR4, c[0x0][0x208] ;  /* 0x0000820000047ab9 */ /* 0x000fe20000000a00 */
[----:B------:R-:W2:Y:S01]  /*0030*/  S2R R19, SR_CTAID.X ;  /* 0x0000000000137919 */ /* 0x000ea20000002500 */
[----:B-1----:R-:W-:-:S05]  /*0040*/  IMAD.SHL.U32 R0, R0, 0x4, RZ ;  /* 0x0000000400007824 */ /* 0x002fca00078e00ff */
[----:B------:R-:W-:-:S05]  /*0050*/  LOP3.LUT R0, R0, 0x1fc, RZ, 0xc0, !PT ;  /* 0x000001fc00007812 */ /* 0x000fca00078ec0ff */
[----:B--2---:R-:W-:-:S04]  /*0060*/  IMAD R19, R19, 0x400, R0 ;  /* 0x0000040013137824 */ /* 0x004fc800078e0200 */
[C---:B------:R-:W-:Y:S01]  /*0070*/  VIADD R8, R19.reuse, 0x3 ;  /* 0x0000000313087836 */ /* 0x040fe20000000000 */
[C---:B------:R-:W-:Y:S01]  /*0080*/  ISETP.GE.AND P1, PT, R19.reuse, 0x24200, PT ;  /* 0x000242001300780c */ /* 0x040fe20003f26270 */
[C---:B------:R-:W-:Y:S02]  /*0090*/  VIADD R10, R19.reuse, 0x2 ;  /* 0x00000002130a7836 */ /* 0x040fe40000000000 */
[----:B------:R-:W-:-:S04]  /*00a0*/  IMAD.HI R7, R19, 0x78787879, RZ ;  /* 0x7878787913077827 */ /* 0x000fc800078e02ff */
[----:B------:R-:W-:Y:S01]  /*00b0*/  VIADD R6, R19, 0x1 ;  /* 0x0000000113067836 */ /* 0x000fe20000000000 */
[----:B------:R-:W-:Y:S01]  /*00c0*/  SHF.R.U32.HI R0, RZ, 0x1f, R7 ;  /* 0x0000001fff007819 */ /* 0x000fe20000011607 */
[----:B------:R-:W-:-:S03]  /*00d0*/  IMAD.HI R17, R8, 0x78787879, RZ ;  /* 0x7878787908117827 */ /* 0x000fc600078e02ff */
[----:B------:R-:W-:Y:S01]  /*00e0*/  LEA.HI.SX32 R7, R7, R0, 0x1c ;  /* 0x0000000007077211 */ /* 0x000fe200078fe2ff */
[----:B------:R-:W-:Y:S01]  /*00f0*/  IMAD.HI R9, R10, 0x78787879, RZ ;  /* 0x787878790a097827 */ /* 0x000fe200078e02ff */
[----:B------:R-:W-:-:S03]  /*0100*/  SHF.R.U32.HI R12, RZ, 0x1f, R17 ;  /* 0x0000001fff0c7819 */ /* 0x000fc60000011611 */
[----:B------:R-:W-:Y:S01]  /*0110*/  IMAD.HI R11, R6, 0x78787879, RZ ;  /* 0x78787879060b7827 */ /* 0x000fe200078e02ff */
[----:B------:R-:W-:Y:S02]  /*0120*/  SHF.R.U32.HI R14, RZ, 0x1f, R9 ;  /* 0x0000001fff0e7819 */ /* 0x000fe40000011609 */
[----:B------:R-:W-:Y:S01]  /*0130*/  LEA.HI.SX32 R17, R17, R12, 0x1c ;  /* 0x0000000c11117211 */ /* 0x000fe200078fe2ff */
[----:B------:R-:W-:Y:S01]  /*0140*/  IMAD.HI R2, R19, 0x71625345, RZ ;  /* 0x7162534513027827 */ /* 0x000fe200078e02ff */
[----:B------:R-:W-:Y:S02]  /*0150*/  SHF.R.U32.HI R0, RZ, 0x1f, R11 ;  /* 0x0000001fff007819 */ /* 0x000fe4000001160b */
[----:B------:R-:W-:Y:S01]  /*0160*/  LEA.HI.SX32 R9, R9, R14, 0x1c ;  /* 0x0000000e09097211 */ /* 0x000fe200078fe2ff */
[C---:B------:R-:W-:Y:S01]  /*0170*/  VIADD R4, R19.reuse, 0x200 ;  /* 0x0000020013047836 */ /* 0x040fe20000000000 */
[----:B------:R-:W-:Y:S01]  /*0180*/  SHF.R.U32.HI R3, RZ, 0x1f, R2 ;  /* 0x0000001fff037819 */ /* 0x000fe20000011602 */
[----:B------:R-:W-:Y:S01]  /*0190*/  VIADD R12, R19, 0x201 ;  /* 0x00000201130c7836 */ /* 0x000fe20000000000 */
[----:B------:R-:W-:Y:S01]  /*01a0*/  IADD3 R14, R19, 0x202, RZ ;  /* 0x00000202130e7810 */ /* 0x000fe20007ffe0ff */
[----:B------:R-:W-:Y:S01]  /*01b0*/  IMAD.HI R5, R4, 0x78787879, RZ ;  /* 0x7878787904057827 */ /* 0x000fe200078e02ff */
[----:B------:R-:W-:-:S02]  /*01c0*/  LEA.HI.SX32 R11, R11, R0, 0x1c ;  /* 0x000000000b0b7211 */ /* 0x000fc400078fe2ff */
[----:B------:R-:W-:Y:S01]  /*01d0*/  LEA.HI.SX32 R2, R2, R3, 0x17 ;  /* 0x0000000302027211 */ /* 0x000fe200078fbaff */
[C---:B------:R-:W-:Y:S01]  /*01e0*/  IMAD.HI R18, R4.reuse, 0x71625345, RZ ;  /* 0x7162534504127827 */ /* 0x040fe200078e02ff */
[----:B------:R-:W-:Y:S02]  /*01f0*/  SHF.R.U32.HI R0, RZ, 0x1f, R5 ;  /* 0x0000001fff007819 */ /* 0x000fe40000011605 */
[----:B------:R-:W-:Y:S01]  /*0200*/  ISETP.GE.AND P0, PT, R4, 0x24200, PT ;  /* 0x000242000400780c */ /* 0x000fe20003f06270 */
[----:B------:R-:W-:Y:S01]  /*0210*/  VIADD R13, R19, 0x203 ;  /* 0x00000203130d7836 */ /* 0x000fe20000000000 */
[----:B------:R-:W-:Y:S01]  /*0220*/  SHF.R.U32.HI R21, RZ, 0x1f, R18 ;  /* 0x0000001fff157819 */ /* 0x000fe20000011612 */
[----:B------:R-:W-:Y:S01]  /*0230*/  IMAD.HI R15, R12, 0x78787879, RZ ;  /* 0x787878790c0f7827 */ /* 0x000fe200078e02ff */
[----:B------:R-:W-:Y:S02]  /*0240*/  LEA.HI.SX32 R5, R5, R0, 0x1c ;  /* 0x0000000005057211 */ /* 0x000fe400078fe2ff */
[----:B------:R-:W-:Y:S01]  /*0250*/  LEA.HI.SX32 R0, R18, R21, 0x17 ;  /* 0x0000001512007211 */ /* 0x000fe200078fbaff */
[----:B------:R-:W-:Y:S01]  /*0260*/  IMAD.HI R3, R13, 0x78787879, RZ ;  /* 0x787878790d037827 */ /* 0x000fe200078e02ff */
[----:B------:R-:W-:-:S02]  /*0270*/  SHF.R.U32.HI R16, RZ, 0x1f, R15 ;  /* 0x0000001fff107819 */ /* 0x000fc4000001160f */
[----:B------:R-:W-:Y:S01]  /*0280*/  LEA R29, R0, 0x3ff, 0xa ;  /* 0x000003ff001d7811 */ /* 0x000fe200078e50ff */
[----:B------:R-:W-:Y:S01]  /*0290*/  IMAD.HI R20, R14, 0x78787879, RZ ;  /* 0x787878790e147827 */ /* 0x000fe200078e02ff */
[----:B------:R-:W-:Y:S02]  /*02a0*/  SHF.R.U32.HI R18, RZ, 0x1f, R3 ;  /* 0x0000001fff127819 */ /* 0x000fe40000011603 */
[----:B------:R-:W-:Y:S01]  /*02b0*/  LEA.HI.SX32 R15, R15, R16, 0x1c ;  /* 0x000000100f0f7211 */ /* 0x000fe200078fe2ff */
[----:B------:R-:W-:Y:S01]  /*02c0*/  IMAD.HI R22, R7, 0x78787879, RZ ;  /* 0x7878787907167827 */ /* 0x000fe200078e02ff */
[----:B------:R-:W-:Y:S02]  /*02d0*/  SHF.R.U32.HI R21, RZ, 0x1f, R20 ;  /* 0x0000001fff157819 */ /* 0x000fe40000011614 */
[----:B------:R-:W-:Y:S01]  /*02e0*/  LEA.HI.SX32 R16, R3, R18, 0x1c ;  /* 0x0000001203107211 */ /* 0x000fe200078fe2ff */
[----:B------:R-:W-:Y:S01]  /*02f0*/  IMAD R15, R15, 0x22, RZ ;  /* 0x000000220f0f7824 */ /* 0x000fe200078e02ff */
[----:B------:R-:W-:Y:S01]  /*0300*/  LEA.HI.SX32 R3, R20, R21, 0x1c ;  /* 0x0000001514037211 */ /* 0x000fe200078fe2ff */
[----:B------:R-:W-:Y:S01]  /*0310*/  IMAD R20, R11, 0x22, RZ ;  /* 0x000000220b147824 */ /* 0x000fe200078e02ff */
[----:B------:R-:W-:Y:S01]  /*0320*/  SHF.R.U32.HI R23, RZ, 0x1f, R22 ;  /* 0x0000001fff177819 */ /* 0x000fe20000011616 */
[----:B------:R-:W-:Y:S01]  /*0330*/  IMAD R21, R17, 0x22, RZ ;  /* 0x0000002211157824 */ /* 0x000fe200078e02ff */
[----:B------:R-:W-:Y:S01]  /*0340*/  LOP3.LUT R15, RZ, R15, RZ, 0x33, !PT ;  /* 0x0000000fff0f7212 */ /* 0x000fe200078e33ff */
[----:B------:R-:W-:Y:S01]  /*0350*/  IMAD.HI R17, R5, 0x78787879, RZ ;  /* 0x7878787905117827 */ /* 0x000fe200078e02ff */
[----:B------:R-:W-:-:S02]  /*0360*/  LEA.HI.SX32 R11, R22, R23, 0x1c ;  /* 0x00000017160b7211 */ /* 0x000fc400078fe2ff */
[----:B------:R-:W-:Y:S01]  /*0370*/  LOP3.LUT R23, RZ, R20, RZ, 0x33, !PT ;  /* 0x00000014ff177212 */ /* 0x000fe200078e33ff */
[----:B------:R-:W-:Y:S01]  /*0380*/  IMAD R16, R16, 0x22, RZ ;  /* 0x0000002210107824 */ /* 0x000fe200078e02ff */
[----:B------:R-:W-:Y:S01]  /*0390*/  SHF.R.U32.HI R20, RZ, 0x1f, R17 ;  /* 0x0000001fff147819 */ /* 0x000fe20000011611 */
[----:B------:R-:W-:Y:S01]  /*03a0*/  IMAD.IADD R12, R12, 0x1, R15 ;  /* 0x000000010c0c7824 */ /* 0x000fe200078e020f */
[----:B------:R-:W-:Y:S01]  /*03b0*/  LOP3.LUT R21, RZ, R21, RZ, 0x33, !PT ;  /* 0x00000015ff157212 */ /* 0x000fe200078e33ff */
[----:B------:R-:W-:Y:S01]  /*03c0*/  IMAD R11, R11, 0x22, RZ ;  /* 0x000000220b0b7824 */ /* 0x000fe200078e02ff */
[----:B------:R-:W-:Y:S01]  /*03d0*/  LEA.HI.SX32 R17, R17, R20, 0x1c ;  /* 0x0000001411117211 */ /* 0x000fe200078fe2ff */
[----:B------:R-:W-:Y:S01]  /*03e0*/  IMAD.HI R20, R3, 0x78787879, RZ ;  /* 0x7878787903147827 */ /* 0x000fe200078e02ff */
[----:B------:R-:W-:-:S03]  /*03f0*/  LOP3.LUT R16, RZ, R16, RZ, 0x33, !PT ;  /* 0x00000010ff107212 */ /* 0x000fc600078e33ff */
[----:B------:R-:W-:Y:S01]  /*0400*/  IMAD.IADD R8, R8, 0x1, R21 ;  /* 0x0000000108087824 */ /* 0x000fe200078e0215 */
[----:B------:R-:W-:Y:S01]  /*0410*/  SHF.R.U32.HI R15, RZ, 0x1f, R20 ;  /* 0x0000001fff0f7819 */ /* 0x000fe20000011614 */
[----:B------:R-:W-:Y:S02]  /*0420*/  IMAD R22, R9, 0x22, RZ ;  /* 0x0000002209167824 */ /* 0x000fe400078e02ff */
[----:B------:R-:W-:Y:S01]  /*0430*/  IMAD R21, R5, 0x22, RZ ;  /* 0x0000002205157824 */ /* 0x000fe200078e02ff */
[----:B------:R-:W-:Y:S01]  /*0440*/  LEA.HI.SX32 R15, R20, R15, 0x1c ;  /* 0x0000000f140f7211 */ /* 0x000fe200078fe2ff */
[----:B------:R-:W-:Y:S01]  /*0450*/  IMAD.IADD R13, R13, 0x1, R16 ;  /* 0x000000010d0d7824 */ /* 0x000fe200078e0210 */
[----:B------:R-:W-:Y:S01]  /*0460*/  LOP3.LUT R16, RZ, R11, RZ, 0x33, !PT ;  /* 0x0000000bff107212 */ /* 0x000fe200078e33ff */
[----:B------:R-:W-:Y:S01]  /*0470*/  IMAD R17, R17, 0x22, RZ ;  /* 0x0000002211117824 */ /* 0x000fe200078e02ff */
[----:B------:R-:W-:Y:S01]  /*0480*/  LOP3.LUT R25, RZ, R22, RZ, 0x33, !PT ;  /* 0x00000016ff197212 */ /* 0x000fe200078e33ff */
[----:B------:R-:W-:Y:S01]  /*0490*/  IMAD R22, R3, 0x22, RZ ;  /* 0x0000002203167824 */ /* 0x000fe200078e02ff */
[----:B------:R-:W-:Y:S01]  /*04a0*/  LOP3.LUT R21, RZ, R21, RZ, 0x33, !PT ;  /* 0x00000015ff157212 */ /* 0x000fe200078e33ff */
[----:B------:R-:W-:Y:S01]  /*04b0*/  IMAD R20, R15, 0x22, RZ ;  /* 0x000000220f147824 */ /* 0x000fe200078e02ff */
[----:B------:R-:W-:Y:S01]  /*04c0*/  IADD3 R15, R7, R16, RZ ;  /* 0x00000010070f7210 */ /* 0x000fe20007ffe0ff */
[----:B------:R-:W-:Y:S01]  /*04d0*/  IMAD R11, R7, 0x22, RZ ;  /* 0x00000022070b7824 */ /* 0x000fe200078e02ff */
[----:B------:R-:W-:Y:S01]  /*04e0*/  LEA.HI R7, R2, R2, RZ, 0x5 ;  /* 0x0000000202077211 */ /* 0x000fe200078f28ff */
[----:B------:R-:W-:Y:S01]  /*04f0*/  IMAD.IADD R10, R10, 0x1, R25 ;  /* 0x000000010a0a7824 */ /* 0x000fe200078e0219 */
[----:B------:R-:W-:Y:S01]  /*0500*/  LOP3.LUT R16, RZ, R17, RZ, 0x33, !PT ;  /* 0x00000011ff107212 */ /* 0x000fe200078e33ff */
[----:B------:R-:W-:Y:S01]  /*0510*/  IMAD.IADD R4, R4, 0x1, R21 ;  /* 0x0000000104047824 */ /* 0x000fe200078e0215 */
[----:B------:R-:W-:Y:S01]  /*0520*/  LOP3.LUT R21, RZ, R22, RZ, 0x33, !PT ;  /* 0x00000016ff157212 */ /* 0x000fe200078e33ff */
[----:B------:R-:W-:Y:S01]  /*0530*/  IMAD.IADD R6, R6, 0x1, R23 ;  /* 0x0000000106067824 */ /* 0x000fe200078e0217 */
[----:B------:R-:W-:Y:S01]  /*0540*/  LOP3.LUT R7, R7, 0xffffffe0, RZ, 0xc0, !PT ;  /* 0xffffffe007077812 */ /* 0x000fe200078ec0ff */
[----:B------:R-:W-:Y:S01]  /*0550*/  IMAD.HI R18, R9, 0x78787879, RZ ;  /* 0x7878787909127827 */ /* 0x000fe200078e02ff */
[----:B------:R-:W-:-:S02]  /*0560*/  IABS R10, R10 ;  /* 0x0000000a000a7213 */ /* 0x000fc40000000000 */
[----:B------:R-:W-:Y:S01]  /*0570*/  LOP3.LUT R20, RZ, R20, RZ, 0x33, !PT ;  /* 0x00000014ff147212 */ /* 0x000fe200078e33ff */
[----:B------:R-:W-:Y:S01]  /*0580*/  IMAD.IADD R5, R5, 0x1, R16 ;  /* 0x0000000105057824 */ /* 0x000fe200078e0210 */
[----:B------:R-:W-:Y:S01]  /*0590*/  LOP3.LUT R16, RZ, R11, RZ, 0x33, !PT ;  /* 0x0000000bff107212 */ /* 0x000fe200078e33ff */
[----:B------:R-:W-:Y:S01]  /*05a0*/  IMAD.IADD R14, R14, 0x1, R21 ;  /* 0x000000010e0e7824 */ /* 0x000fe200078e0215 */
[C---:B------:R-:W-:Y:S01]  /*05b0*/  LEA R11, R2.reuse, 0x3ff, 0xa ;  /* 0x000003ff020b7811 */ /* 0x040fe200078e50ff */
[----:B------:R-:W-:Y:S01]  /*05c0*/  IMAD.IADD R21, R2, 0x1, -R7 ;  /* 0x0000000102157824 */ /* 0x000fe200078e0a07 */
[----:B------:R-:W-:Y:S01]  /*05d0*/  IABS R2, R6 ;  /* 0x0000000600027213 */ /* 0x000fe20000000000 */
[----:B------:R-:W-:Y:S01]  /*05e0*/  IMAD.IADD R16, R19, 0x1, R16 ;  /* 0x0000000113107824 */ /* 0x000fe200078e0210 */
[----:B------:R-:W-:Y:S01]  /*05f0*/  IABS R6, R8 ;  /* 0x0000000800067213 */ /* 0x000fe20000000000 */
[----:B------:R-:W-:Y:S01]  /*0600*/  IMAD.MOV.U32 R8, RZ, RZ, R10 ;  /* 0x000000ffff087224 */ /* 0x000fe200078e000a */
[----:B------:R-:W-:Y:S01]  /*0610*/  SHF.R.U32.HI R23, RZ, 0x1f, R18 ;  /* 0x0000001fff177819 */ /* 0x000fe20000011612 */
[----:B------:R-:W-:Y:S01]  /*0620*/  IMAD.IADD R3, R3, 0x1, R20 ;  /* 0x0000000103037824 */ /* 0x000fe200078e0214 */
[----:B------:R-:W-:Y:S01]  /*0630*/  IABS R7, R16 ;  /* 0x0000001000077213 */ /* 0x000fe20000000000 */
[----:B------:R-:W-:Y:S01]  /*0640*/  VIADD R8, R8, 0xffffffe1 ;  /* 0xffffffe108087836 */ /* 0x000fe20000000000 */
[----:B------:R-:W-:Y:S01]  /*0650*/  LEA.HI.SX32 R18, R18, R23, 0x1c ;  /* 0x0000001712127211 */ /* 0x000fe200078fe2ff */
[----:B------:R-:W-:Y:S01]  /*0660*/  VIADD R6, R6, 0xffffffe1 ;  /* 0xffffffe106067836 */ /* 0x000fe20000000000 */
[----:B------:R-:W-:Y:S01]  /*0670*/  LEA.HI R23, R0, R0, RZ, 0x5 ;  /* 0x0000000000177211 */ /* 0x000fe200078f28ff */
[----:B------:R-:W-:Y:S01]  /*0680*/  VIADD R7, R7, 0xffffffe1 ;  /* 0xffffffe107077836 */ /* 0x000fe20000000000 */
[----:B------:R-:W-:Y:S01]  /*0690*/  IABS R10, R8 ;  /* 0x00000008000a7213 */ /* 0x000fe20000000000 */
[----:B------:R-:W-:Y:S01]  /*06a0*/  IMAD R18, R18, 0x22, RZ ;  /* 0x0000002212127824 */ /* 0x000fe200078e02ff */
[----:B------:R-:W-:-:S02]  /*06b0*/  LOP3.LUT R23, R23, 0xffffffe0, RZ, 0xc0, !PT ;  /* 0xffffffe017177812 */ /* 0x000fc400078ec0ff */
[----:B------:R-:W-:Y:S01]  /*06c0*/  IABS R16, R6 ;  /* 0x0000000600107213 */ /* 0x000fe20000000000 */
[----:B------:R-:W-:Y:S01]  /*06d0*/  IMAD.MOV.U32 R6, RZ, RZ, R10 ;  /* 0x000000ffff067224 */ /* 0x000fe200078e000a */
[----:B------:R-:W-:Y:S01]  /*06e0*/  LOP3.LUT R18, RZ, R18, RZ, 0x33, !PT ;  /* 0x00000012ff127212 */ /* 0x000fe200078e33ff */
[----:B------:R-:W-:Y:S01]  /*06f0*/  IMAD.IADD R23, R0, 0x1, -R23 ;  /* 0x0000000100177824 */ /* 0x000fe200078e0a17 */
[----:B------:R-:W-:Y:S01]  /*0700*/  IABS R0, R12 ;  /* 0x0000000c00007213 */ /* 0x000fe20000000000 */
[----:B------:R-:W-:Y:S01]  /*0710*/  IMAD.MOV.U32 R10, RZ, RZ, R16 ;  /* 0x000000ffff0a7224 */ /* 0x000fe200078e0010 */
[----:B------:R-:W-:Y:S01]  /*0720*/  IABS R16, R4 ;  /* 0x0000000400107213 */ /* 0x000fe20000000000 */
[----:B------:R-:W-:Y:S01]  /*0730*/  IMAD.IADD R9, R9, 0x1, R18 ;  /* 0x0000000109097824 */ /* 0x000fe200078e0212 */
[----:B------:R-:W-:Y:S01]  /*0740*/  IADD3 R2, R2, -0x1f, RZ ;  /* 0xffffffe102027810 */ /* 0x000fe20007ffe0ff */
[----:B------:R-:W-:Y:S01]  /*0750*/  VIADD R0, R0, 0xffffffe1 ;  /* 0xffffffe100007836 */ /* 0x000fe20000000000 */
[----:B------:R-:W-:Y:S01]  /*0760*/  IABS R4, R13 ;  /* 0x0000000d00047213 */ /* 0x000fe20000000000 */
[----:B------:R-:W-:Y:S01]  /*0770*/  IMAD.MOV.U32 R12, RZ, RZ, R16 ;  /* 0x000000ffff0c7224 */ /* 0x000fe200078e0010 */
[----:B------:R-:W-:-:S02]  /*0780*/  IABS R7, R7 ;  /* 0x0000000700077213 */ /* 0x000fc40000000000 */
[----:B------:R-:W-:Y:S01]  /*0790*/  IABS R13, R14 ;  /* 0x0000000e000d7213 */ /* 0x000fe20000000000 */
[----:B------:R-:W-:Y:S01]  /*07a0*/  VIADD R12, R12, 0xffffffe1 ;  /* 0xffffffe10c0c7836 */ /* 0x000fe20000000000 */
[----:B------:R-:W-:Y:S01]  /*07b0*/  IABS R14, R15 ;  /* 0x0000000f000e7213 */ /* 0x000fe20000000000 */
[----:B------:R-:W-:Y:S01]  /*07c0*/  IMAD.MOV.U32 R8, RZ, RZ, R7 ;  /* 0x000000ffff087224 */ /* 0x000fe200078e0007 */
[----:B------:R-:W-:Y:S01]  /*07d0*/  IABS R2, R2 ;  /* 0x0000000200027213 */ /* 0x000fe20000000000 */
[----:B------:R-:W-:Y:S01]  /*07e0*/  VIADD R4, R4, 0xffffffe1 ;  /* 0xffffffe104047836 */ /* 0x000fe20000000000 */
[----:B------:R-:W-:Y:S01]  /*07f0*/  IABS R16, R0 ;  /* 0x0000000000107213 */ /* 0x000fe20000000000 */
[----:B------:R-:W-:Y:S01]  /*0800*/  VIADD R0, R14, 0xffffffe1 ;  /* 0xffffffe10e007836 */ /* 0x000fe20000000000 */
[----:B------:R-:W-:Y:S01]  /*0810*/  IADD3 R13, R13, -0x1f, RZ ;  /* 0xffffffe10d0d7810 */ /* 0x000fe20007ffe0ff */
[C---:B------:R-:W-:Y:S01]  /*0820*/  IMAD.IADD R7, R11.reuse, 0x1, -R2 ;  /* 0x000000010b077824 */ /* 0x040fe200078e0a02 */
[----:B------:R-:W-:Y:S01]  /*0830*/  IABS R9, R9 ;  /* 0x0000000900097213 */ /* 0x000fe20000000000 */
[C---:B------:R-:W-:Y:S01]  /*0840*/  IMAD.IADD R8, R11.reuse, 0x1, -R8 ;  /* 0x000000010b087824 */ /* 0x040fe200078e0a08 */
[----:B------:R-:W-:Y:S01]  /*0850*/  IADD3 R2, R11, -R6, RZ ;  /* 0x800000060b027210 */ /* 0x000fe20007ffe0ff */
[----:B------:R-:W-:Y:S01]  /*0860*/  IMAD.IADD R6, R11, 0x1, -R10 ;  /* 0x000000010b067824 */ /* 0x000fe200078e0a0a */
[----:B------:R-:W-:Y:S01]  /*0870*/  IABS R15, R12 ;  /* 0x0000000c000f7213 */ /* 0x000fe20000000000 */
[----:B------:R-:W1:Y:S01]  /*0880*/  LDC.64 R10, c[0x0][0x210] ;  /* 0x00008400ff0a7b82 */ /* 0x000e620000000a00 */
[----:B------:R-:W-:Y:S01]  /*0890*/  IABS R18, R13 ;  /* 0x0000000d00127213 */ /* 0x000fe20000000000 */
[----:B------:R-:W-:Y:S01]  /*08a0*/  VIADD R9, R9, 0xffffffe1 ;  /* 0xffffffe109097836 */ /* 0x000fe20000000000 */
[----:B------:R-:W-:Y:S01]  /*08b0*/  IABS R13, R0 ;  /* 0x00000000000d7213 */ /* 0x000fe20000000000 */
[----:B------:R-:W-:Y:S01]  /*08c0*/  IMAD.MOV.U32 R14, RZ, RZ, R15 ;  /* 0x000000ffff0e7224 */ /* 0x000fe200078e000f */
[----:B------:R-:W-:Y:S01]  /*08d0*/  IABS R5, R5 ;  /* 0x0000000500057213 */ /* 0x000fe20000000000 */
[----:B------:R-:W-:Y:S01]  /*08e0*/  IMAD.IADD R0, R29, 0x1, -R18 ;  /* 0x000000011d007824 */ /* 0x000fe200078e0a12 */
[----:B------:R-:W-:Y:S01]  /*08f0*/  IABS R15, R9 ;  /* 0x00000009000f7213 */ /* 0x000fe20000000000 */
[C---:B------:R-:W-:Y:S01]  /*0900*/  IMAD R25, R13.reuse, -0x20, R8 ;  /* 0xffffffe00d197824 */ /* 0x040fe200078e0208 */
[----:B------:R-:W-:Y:S01]  /*0910*/  IABS R20, R4 ;  /* 0x0000000400147213 */ /* 0x000fe20000000000 */
[----:B------:R-:W2:Y:S01]  /*0920*/  LDC.64 R8, c[0x0][0x218] ;  /* 0x00008600ff087b82 */ /* 0x000ea20000000a00 */
[----:B------:R-:W-:Y:S01]  /*0930*/  IABS R4, R3 ;  /* 0x0000000300047213 */ /* 0x000fe20000000000 */
[----:B------:R-:W-:Y:S01]  /*0940*/  IMAD.MOV.U32 R12, RZ, RZ, R5 ;  /* 0x000000ffff0c7224 */ /* 0x000fe200078e0005 */
[----:B------:R-:W-:Y:S01]  /*0950*/  IADD3 R5, R29, -R16, RZ ;  /* 0x800000101d057210 */ /* 0x000fe20007ffe0ff */
[----:B------:R-:W-:Y:S01]  /*0960*/  IMAD R7, R13, -0x20, R7 ;  /* 0xffffffe00d077824 */ /* 0x000fe200078e0207 */
[----:B------:R-:W-:Y:S01]  /*0970*/  CS2R R16, SRZ ;  /* 0x0000000000107805 */ /* 0x000fe2000001ff00 */
[----:B------:R-:W-:-:S02]  /*0980*/  VIADD R12, R12, 0xffffffe1 ;  /* 0xffffffe10c0c7836 */ /* 0x000fc40000000000 */
[----:B------:R-:W-:Y:S02]  /*0990*/  VIADD R4, R4, 0xffffffe1 ;  /* 0xffffffe104047836 */ /* 0x000fe40000000000 */
[----:B------:R-:W-:Y:S01]  /*09a0*/  IMAD R13, R15, -0x20, R2 ;  /* 0xffffffe00f0d7824 */ /* 0x000fe200078e0202 */
[----:B------:R-:W-:Y:S01]  /*09b0*/  IABS R12, R12 ;  /* 0x0000000c000c7213 */ /* 0x000fe20000000000 */
[C---:B------:R-:W-:Y:S01]  /*09c0*/  IMAD.IADD R3, R29.reuse, 0x1, -R14 ;  /* 0x000000011d037824 */ /* 0x040fe200078e0a0e */
[----:B------:R-:W-:Y:S01]  /*09d0*/  IABS R2, R4 ;  /* 0x0000000400027213 */ /* 0x000fe20000000000 */
[----:B------:R-:W-:Y:S02]  /*09e0*/  IMAD.IADD R29, R29, 0x1, -R20 ;  /* 0x000000011d1d7824 */ /* 0x000fe400078e0a14 */
[----:B-1----:R-:W-:-:S04]  /*09f0*/  IMAD.WIDE R26, R7, 0x4, R10 ;  /* 0x00000004071a7825 */ /* 0x002fc800078e020a */
[----:B------:R-:W-:Y:S01]  /*0a00*/  IMAD R15, R15, -0x20, R6 ;  /* 0xffffffe00f0f7824 */ /* 0x000fe200078e0206 */
[----:B------:R1:W3:Y:S01]  /*0a10*/  @!P1 LDG.E.EL R17, desc[UR4][R26.64] ;  /* 0x000000041a119981 */ /* 0x0002e2000c2e1900 */
[C---:B------:R-:W-:Y:S02]  /*0a20*/  IMAD R3, R12.reuse, -0x20, R3 ;  /* 0xffffffe00c037824 */ /* 0x040fe400078e0203 */
[----:B------:R-:W-:Y:S02]  /*0a30*/  IMAD R5, R12, -0x20, R5 ;  /* 0xffffffe00c057824 */ /* 0x000fe400078e0205 */
[----:B------:R-:W-:-:S04]  /*0a40*/  IMAD.WIDE R24, R25, 0x4, R10 ;  /* 0x0000000419187825 */ /* 0x000fc800078e020a */
[C---:B------:R-:W-:Y:S01]  /*0a50*/  IMAD R7, R2.reuse, -0x20, R0 ;  /* 0xffffffe002077824 */ /* 0x040fe200078e0200 */
[----:B------:R4:W5:Y:S01]  /*0a60*/  @!P1 LDG.E.EL R16, desc[UR4][R24.64] ;  /* 0x0000000418109981 */ /* 0x000962000c2e1900 */
[----:B------:R-:W-:Y:S01]  /*0a70*/  IMAD R29, R2, -0x20, R29 ;  /* 0xffffffe0021d7824 */ /* 0x000fe200078e021d */
[----:B-1----:R-:W-:Y:S01]  /*0a80*/  CS2R R26, SRZ ;  /* 0x00000000001a7805 */ /* 0x002fe2000001ff00 */
[----:B------:R-:W-:-:S04]  /*0a90*/  IMAD.WIDE R12, R13, 0x4, R10 ;  /* 0x000000040d0c7825 */ /* 0x000fc800078e020a */
[----:B------:R-:W-:-:S04]  /*0aa0*/  IMAD.WIDE R14, R15, 0x4, R10 ;  /* 0x000000040f0e7825 */ /* 0x000fc800078e020a */
[----:B------:R-:W-:Y:S01]  /*0ab0*/  IMAD.WIDE R2, R3, 0x4, R10 ;  /* 0x0000000403027825 */ /* 0x000fe200078e020a */
[----:B----4-:R-:W-:-:S03]  /*0ac0*/  CS2R R24, SRZ ;  /* 0x0000000000187805 */ /* 0x010fc6000001ff00 */
[----:B------:R-:W-:-:S04]  /*0ad0*/  IMAD.WIDE R4, R5, 0x4, R10 ;  /* 0x0000000405047825 */ /* 0x000fc800078e020a */
[----:B------:R-:W-:-:S04]  /*0ae0*/  IMAD.WIDE R6, R7, 0x4, R10 ;  /* 0x0000000407067825 */ /* 0x000fc800078e020a */
[----:B------:R-:W-:Y:S02]  /*0af0*/  IMAD.MOV.U32 R0, RZ, RZ, RZ ;  /* 0x000000ffff007224 */ /* 0x000fe400078e00ff */
[----:B------:R-:W-:Y:S01]  /*0b00*/  IMAD.WIDE R10, R29, 0x4, R10 ;  /* 0x000000041d0a7825 */ /* 0x000fe200078e020a */
[----:B------:R-:W-:-:S03]  /*0b10*/  CS2R R28, SRZ ;  /* 0x00000000001c7805 */ /* 0x000fc6000001ff00 */
[----:B------:R-:W-:Y:S01]  /*0b20*/  IMAD.MOV.U32 R18, RZ, RZ, RZ ;  /* 0x000000ffff127224 */ /* 0x000fe200078e00ff */
[----:B------:R1:W4:Y:S01]  /*0b30*/  @!P1 LDG.E.EL R0, desc[UR4][R12.64] ;  /* 0x000000040c009981 */ /* 0x000322000c2e1900 */
[----:B--2---:R-:W-:-:S03]  /*0b40*/  IMAD.WIDE R20, R21, 0x4, R8 ;  /* 0x0000000415147825 */ /* 0x004fc600078e0208 */
[----:B------:R-:W2:Y:S01]  /*0b50*/  @!P0 LDG.E.EL R26, desc[UR4][R10.64] ;  /* 0x000000040a1a8981 */ /* 0x000ea2000c2e1900 */
[----:B------:R-:W-:Y:S01]  /*0b60*/  IMAD.WIDE R8, R23, 0x4, R8 ;  /* 0x0000000417087825 */ /* 0x000fe200078e0208 */
[----:B------:R-:W-:Y:S02]  /*0b70*/  CS2R R22, SRZ ;  /* 0x0000000000167805 */ /* 0x000fe4000001ff00 */
[----:B------:R-:W4:Y:S01]  /*0b80*/  @!P1 LDG.E.EL R27, desc[UR4][R20.64] ;  /* 0x00000004141b9981 */ /* 0x000f22000c2e1900 */
[----:B-1----:R-:W-:-:S03]  /*0b90*/  CS2R R12, SRZ ;  /* 0x00000000000c7805 */ /* 0x002fc6000001ff00 */
[----:B------:R1:W2:Y:S04]  /*0ba0*/  @!P1 LDG.E.EL R18, desc[UR4][R14.64] ;  /* 0x000000040e129981 */ /* 0x0002a8000c2e1900 */
[----:B------:R-:W5:Y:S04]  /*0bb0*/  @!P1 LDG.E.EL R29, desc[UR4][R20.64] ;  /* 0x00000004141d9981 */ /* 0x000f68000c2e1900 */
[----:B------:R-:W3:Y:S01]  /*0bc0*/  @!P1 LDG.E.EL R24, desc[UR4][R20.64] ;  /* 0x0000000414189981 */ /* 0x000ee2000c2e1900 */
[----:B-1----:R-:W-:-:S03]  /*0bd0*/  CS2R R14, SRZ ;  /* 0x00000000000e7805 */ /* 0x002fc6000001ff00 */
[----:B------:R-:W2:Y:S04]  /*0be0*/  @!P1 LDG.E.EL R25, desc[UR4][R20.64] ;  /* 0x0000000414199981 */ /* 0x000ea8000c2e1900 */
[----:B------:R1:W2:Y:S04]  /*0bf0*/  @!P0 LDG.E.EL R23, desc[UR4][R2.64] ;  /* 0x0000000402178981 */ /* 0x0002a8000c2e1900 */
[----:B------:R-:W2:Y:S04]  /*0c00*/  @!P0 LDG.E.EL R12, desc[UR4][R8.64] ;  /* 0x00000004080c8981 */ /* 0x000ea8000c2e1900 */
[----:B------:R5:W2:Y:S01]  /*0c10*/  @!P0 LDG.E.EL R22, desc[UR4][R4.64] ;  /* 0x0000000404168981 */ /* 0x000aa2000c2e1900 */
[----:B-1----:R-:W1:Y:S03]  /*0c20*/  LDC.64 R2, c[0x0][0x220] ;  /* 0x00008800ff027b82 */ /* 0x002e660000000a00 */
[----:B------:R-:W2:Y:S04]  /*0c30*/  @!P0 LDG.E.EL R13, desc[UR4][R8.64] ;  /* 0x00000004080d8981 */ /* 0x000ea8000c2e1900 */
[----:B------:R2:W2:Y:S04]  /*0c40*/  @!P0 LDG.E.EL R14, desc[UR4][R6.64] ;  /* 0x00000004060e8981 */ /* 0x0004a8000c2e1900 */
[----:B------:R-:W2:Y:S04]  /*0c50*/  @!P0 LDG.E.EL R15, desc[UR4][R8.64] ;  /* 0x00000004080f8981 */ /* 0x000ea8000c2e1900 */
[----:B------:R-:W2:Y:S01]  /*0c60*/  @!P0 LDG.E.EL R28, desc[UR4][R8.64] ;  /* 0x00000004081c8981 */ /* 0x000ea2000c2e1900 */
[----:B-1----:R-:W-:Y:S01]  /*0c70*/  IMAD.WIDE R2, R19, 0x4, R2 ;  /* 0x0000000413027825 */ /* 0x002fe200078e0202 */
[----:B----4-:R-:W-:-:S03]  /*0c80*/  FSETP.GEU.AND P3, PT, R0, -R27, PT ;  /* 0x8000001b0000720b */ /* 0x010fc60003f6e000 */
[----:B------:R-:W-:Y:S01]  /*0c90*/  FADD R0, R27, R0 ;  /* 0x000000001b007221 */ /* 0x000fe20000000000 */
[----:B-----5:R-:W-:Y:S01]  /*0ca0*/  FADD R4, R29, R16 ;  /* 0x000000101d047221 */ /* 0x020fe20000000000 */
[----:B------:R-:W-:Y:S01]  /*0cb0*/  FSETP.GEU.AND P6, PT, R16, -R29, PT ;  /* 0x8000001d1000720b */ /* 0x000fe20003fce000 */
[----:B---3--:R-:W-:Y:S01]  /*0cc0*/  FADD R5, R24, R17 ;  /* 0x0000001118057221 */ /* 0x008fe20000000000 */
[----:B------:R-:W-:Y:S01]  /*0cd0*/  FSETP.GEU.AND P2, PT, R17, -R24, PT ;  /* 0x800000181100720b */ /* 0x000fe20003f4e000 */
[----:B--2---:R-:W-:Y:S01]  /*0ce0*/  FADD R7, R25, R18 ;  /* 0x0000001219077221 */ /* 0x004fe20000000000 */
[----:B------:R-:W-:Y:S02]  /*0cf0*/  FSETP.GEU.AND P4, PT, R18, -R25, PT ;  /* 0x800000191200720b */ /* 0x000fe40003f8e000 */
[----:B------:R-:W-:Y:S02]  /*0d00*/  SEL R4, R4, RZ, P6 ;  /* 0x000000ff04047207 */ /* 0x000fe40003000000 */
[----:B------:R-:W-:-:S02]  /*0d10*/  SEL R5, R5, RZ, P2 ;  /* 0x000000ff05057207 */ /* 0x000fc40001000000 */
[----:B------:R-:W-:Y:S02]  /*0d20*/  SEL R6, R0, RZ, P3 ;  /* 0x000000ff00067207 */ /* 0x000fe40001800000 */
[----:B------:R-:W-:Y:S02]  /*0d30*/  SEL R7, R7, RZ, P4 ;  /* 0x000000ff07077207 */ /* 0x000fe40002000000 */
[----:B------:R-:W-:Y:S01]  /*0d40*/  FSETP.GEU.AND P5, PT, R23, -R12, PT ;  /* 0x8000000c1700720b */ /* 0x000fe20003fae000 */
[----:B------:R-:W-:Y:S01]  /*0d50*/  FADD R12, R12, R23 ;  /* 0x000000170c0c7221 */ /* 0x000fe20000000000 */
[----:B------:R-:W-:Y:S01]  /*0d60*/  FSETP.GEU.AND P6, PT, R22, -R13, PT ;  /* 0x8000000d1600720b */ /* 0x000fe20003fce000 */
[----:B------:R-:W-:Y:S01]  /*0d70*/  FADD R13, R13, R22 ;  /* 0x000000160d0d7221 */ /* 0x000fe20000000000 */
[----:B------:R1:W-:Y:S01]  /*0d80*/  @!P1 STG.E.128 desc[UR4][R2.64], R4 ;  /* 0x0000000402009986 */ /* 0x0003e2000c101d04 */
[----:B------:R-:W-:Y:S01]  /*0d90*/  FSETP.GEU.AND P3, PT, R14, -R15, PT ;  /* 0x8000000f0e00720b */ /* 0x000fe20003f6e000 */
[----:B------:R-:W-:Y:S01]  /*0da0*/  FADD R14, R15, R14 ;  /* 0x0000000e0f0e7221 */ /* 0x000fe20000000000 */
[----:B------:R-:W-:Y:S01]  /*0db0*/  FSETP.GEU.AND P2, PT, R26, -R28, PT ;  /* 0x8000001c1a00720b */ /* 0x000fe20003f4e000 */
[----:B------:R-:W-:Y:S01]  /*0dc0*/  FADD R26, R28, R26 ;  /* 0x0000001a1c1a7221 */ /* 0x000fe20000000000 */
[----:B------:R-:W-:-:S02]  /*0dd0*/  SEL R12, R12, RZ, P5 ;  /* 0x000000ff0c0c7207 */ /* 0x000fc40002800000 */
[----:B------:R-:W-:Y:S02]  /*0de0*/  SEL R13, R13, RZ, P6 ;  /* 0x000000ff0d0d7207 */ /* 0x000fe40003000000 */
[----:B------:R-:W-:Y:S02]  /*0df0*/  SEL R14, R14, RZ, P3 ;  /* 0x000000ff0e0e7207 */ /* 0x000fe40001800000 */
[----:B------:R-:W-:Y:S01]  /*0e00*/  SEL R15, R26, RZ, P2 ;  /* 0x000000ff1a0f7207 */ /* 0x000fe20001000000 */
[----:B-1----:R-:W-:Y:S06]  /*0e10*/  @P0 EXIT ;  /* 0x000000000000094d */ /* 0x002fec0003800000 */
[----:B------:R-:W-:Y:S01]  /*0e20*/  STG.E.128 desc[UR4][R2.64+0x800], R12 ;  /* 0x0008000c02007986 */ /* 0x000fe2000c101d04 */
[----:B------:R-:W-:Y:S05]  /*0e30*/  EXIT ;  /* 0x000000000000794d */ /* 0x000fea0003800000 */
.L_x_0:
[----:B------:R-:W-:-:S00]  /*0e40*/  BRA `(.L_x_0) ;  /* 0xfffffffc00fc7947 */ /* 0x000fc0000383ffff */
[----:B------:R-:W-:-:S00]  /*0e50*/  NOP ;  /* 0x0000000000007918 */ /* 0x000fc00000000000 */
        /* <DEDUP_REMOVED lines=10> */
.L_x_1:


//--------------------- .nv.constant0.triton_poi_fused_convolution_reflection_pad2d_relu_10 --------------------------
	.section	.nv.constant0.triton_poi_fused_convolution_reflection_pad2d_relu_10,"a",@progbits
	.sectionflags	@""
	.align	4
.nv.constant0.triton_poi_fused_convolution_reflection_pad2d_relu_10:
	.zero		556
